//
// Generated by NVIDIA NVVM Compiler
//
// Compiler Build ID: CL-36424714
// Cuda compilation tools, release 13.0, V13.0.88
// Based on NVVM 20.0.0
//

.version 9.0
.target sm_100
.address_size 64

	// .globl	_Z10stencil_1dPfS_
.const .align 4 .b8 coef[20];
// _ZZ10stencil_1dPfS_E4smem has been demoted

.visible .entry _Z10stencil_1dPfS_(
	.param .u64 .ptr .align 1 _Z10stencil_1dPfS__param_0,
	.param .u64 .ptr .align 1 _Z10stencil_1dPfS__param_1
)
{
	.reg .pred 	%p<2>;
	.reg .b32 	%r<8>;
	.reg .b32 	%f<24>;
	.reg .b64 	%rd<9>;
	// demoted variable
	.shared .align 4 .b8 _ZZ10stencil_1dPfS_E4smem[48];
	ld.param.u64 	%rd3, [_Z10stencil_1dPfS__param_0];
	ld.param.u64 	%rd2, [_Z10stencil_1dPfS__param_1];
	cvta.to.global.u64 	%rd4, %rd3;
	mov.u32 	%r3, %ntid.x;
	mov.u32 	%r4, %ctaid.x;
	mov.u32 	%r5, %tid.x;
	mad.lo.s32 	%r1, %r3, %r4, %r5;
	mul.wide.s32 	%rd5, %r1, 4;
	add.s64 	%rd1, %rd4, %rd5;
	ld.global.f32 	%f1, [%rd1];
	shl.b32 	%r6, %r5, 2;
	mov.u32 	%r7, _ZZ10stencil_1dPfS_E4smem;
	add.s32 	%r2, %r7, %r6;
	st.shared.f32 	[%r2+16], %f1;
	setp.gt.u32 	%p1, %r5, 3;
	@%p1 bra 	$L__BB0_2;
	ld.global.f32 	%f2, [%rd1+-16];
	st.shared.f32 	[%r2], %f2;
	ld.global.f32 	%f3, [%rd1+16];
	st.shared.f32 	[%r2+32], %f3;
$L__BB0_2:
	bar.sync 	0;
	ld.const.f32 	%f4, [coef+4];
	ld.shared.f32 	%f5, [%r2+20];
	ld.shared.f32 	%f6, [%r2+12];
	sub.f32 	%f7, %f5, %f6;
	fma.rn.f32 	%f8, %f4, %f7, 0f00000000;
	ld.const.f32 	%f9, [coef+8];
	ld.shared.f32 	%f10, [%r2+24];
	ld.shared.f32 	%f11, [%r2+8];
	sub.f32 	%f12, %f10, %f11;
	fma.rn.f32 	%f13, %f9, %f12, %f8;
	ld.const.f32 	%f14, [coef+12];
	ld.shared.f32 	%f15, [%r2+28];
	ld.shared.f32 	%f16, [%r2+4];
	sub.f32 	%f17, %f15, %f16;
	fma.rn.f32 	%f18, %f14, %f17, %f13;
	ld.const.f32 	%f19, [coef+16];
	ld.shared.f32 	%f20, [%r2+32];
	ld.shared.f32 	%f21, [%r2];
	sub.f32 	%f22, %f20, %f21;
	fma.rn.f32 	%f23, %f19, %f22, %f18;
	cvta.to.global.u64 	%rd6, %rd2;
	add.s64 	%rd8, %rd6, %rd5;
	st.global.f32 	[%rd8], %f23;
	ret;

}


// ===== COMPILED SASS (sm_100) =====

	.target	sm_100

	.elftype	@"ET_EXEC"


//--------------------- .note.nv.tkinfo           --------------------------
	.section	.note.nv.tkinfo,"",@"SHT_NOTE"
	.sectionflags	@"SHF_NOTE_NV_TKINFO"
	.tkinfo
        /*0018*/ 	.word	0x00000002
        /*0030*/ 	.string	""
        /*0030*/ 	.string	"ptxas"
        /*0030*/ 	.string	"Cuda compilation tools, release 13.0, V13.0.88"
        /*0030*/ 	.string	"Build cuda_13.0.r13.0/compiler.36424714_0"
        /*0030*/ 	.string	"-arch sm_100 -m 64 "



//--------------------- .note.nv.cuinfo           --------------------------
	.section	.note.nv.cuinfo,"",@"SHT_NOTE"
	.sectionflags	@"SHF_NOTE_NV_CUINFO"
        /*0018*/ 	.short	0x0002
        /*001a*/ 	.short	0x0064
        /*001c*/ 	.short	0x0082
	.zero		2


//--------------------- .nv.info                  --------------------------
	.section	.nv.info,"",@"SHT_CUDA_INFO"
	.align	4


	//----- nvinfo : EIATTR_REGCOUNT
	.align		4
        /*0000*/ 	.byte	0x04, 0x2f
        /*0002*/ 	.short	(.L_2 - .L_1)
	.align		4
.L_1:
        /*0004*/ 	.word	index@(_Z10stencil_1dPfS_)
        /*0008*/ 	.word	0x00000012


	//----- nvinfo : EIATTR_FRAME_SIZE
	.align		4
.L_2:
        /*000c*/ 	.byte	0x04, 0x11
        /*000e*/ 	.short	(.L_4 - .L_3)
	.align		4
.L_3:
        /*0010*/ 	.word	index@(_Z10stencil_1dPfS_)
        /*0014*/ 	.word	0x00000000


	//----- nvinfo : EIATTR_MIN_STACK_SIZE
	.align		4
.L_4:
        /*0018*/ 	.byte	0x04, 0x12
        /*001a*/ 	.short	(.L_6 - .L_5)
	.align		4
.L_5:
        /*001c*/ 	.word	index@(_Z10stencil_1dPfS_)
        /*0020*/ 	.word	0x00000000
.L_6:


//--------------------- .nv.compat                --------------------------
	.section	.nv.compat,"",@"SHT_CUDA_COMPAT_INFO"
	.align	4
        /*0000*/ 	.byte	0x02, 0x09, 0x00, 0x00, 0x02, 0x02, 0x01, 0x00, 0x02, 0x05, 0x05, 0x00, 0x03, 0x07, 0x01, 0x01
        /*0010*/ 	.byte	0x02, 0x03, 0x00, 0x00, 0x02, 0x06, 0x01, 0x00, 0x04, 0x0b, 0x08, 0x00, 0x09, 0x00, 0x00, 0x00
        /*0020*/ 	.byte	0x00, 0x00, 0x00, 0x00


//--------------------- .nv.info._Z10stencil_1dPfS_ --------------------------
	.section	.nv.info._Z10stencil_1dPfS_,"",@"SHT_CUDA_INFO"
	.sectionflags	@""
	.align	4


	//----- nvinfo : EIATTR_CUDA_API_VERSION
	.align		4
        /*0000*/ 	.byte	0x04, 0x37
        /*0002*/ 	.short	(.L_8 - .L_7)
.L_7:
        /*0004*/ 	.word	0x00000082


	//----- nvinfo : EIATTR_KPARAM_INFO
	.align		4
.L_8:
        /*0008*/ 	.byte	0x04, 0x17
        /*000a*/ 	.short	(.L_10 - .L_9)
.L_9:
        /*000c*/ 	.word	0x00000000
        /*0010*/ 	.short	0x0001
        /*0012*/ 	.short	0x0008
        /*0014*/ 	.byte	0x00, 0xf5, 0x21, 0x00


	//----- nvinfo : EIATTR_KPARAM_INFO
	.align		4
.L_10:
        /*0018*/ 	.byte	0x04, 0x17
        /*001a*/ 	.short	(.L_12 - .L_11)
.L_11:
        /*001c*/ 	.word	0x00000000
        /*0020*/ 	.short	0x0000
        /*0022*/ 	.short	0x0000
        /*0024*/ 	.byte	0x00, 0xf5, 0x21, 0x00


	//----- nvinfo : EIATTR_SPARSE_MMA_MASK
	.align		4
.L_12:
        /*0028*/ 	.byte	0x03, 0x50
        /*002a*/ 	.short	0x0000


	//----- nvinfo : EIATTR_MAXREG_COUNT
	.align		4
        /*002c*/ 	.byte	0x03, 0x1b
        /*002e*/ 	.short	0x00ff


	//----- nvinfo : EIATTR_NUM_BARRIERS
	.align		4
        /*0030*/ 	.byte	0x02, 0x4c
        /*0032*/ 	.byte	0x01
	.zero		1


	//----- nvinfo : EIATTR_MERCURY_ISA_VERSION
	.align		4
        /*0034*/ 	.byte	0x03, 0x5f
        /*0036*/ 	.short	0x0101


	//----- nvinfo : EIATTR_VRC_CTA_INIT_COUNT
	.align		4
        /*0038*/ 	.byte	0x02, 0x4a
	.zero		1
	.zero		1


	//----- nvinfo : EIATTR_EXIT_INSTR_OFFSETS
	.align		4
        /*003c*/ 	.byte	0x04, 0x1c
        /*003e*/ 	.short	(.L_14 - .L_13)


	//   ....[0]....
.L_13:
        /*0040*/ 	.word	0x000002a0


	//----- nvinfo : EIATTR_CBANK_PARAM_SIZE
	.align		4
.L_14:
        /*0044*/ 	.byte	0x03, 0x19
        /*0046*/ 	.short	0x0010


	//----- nvinfo : EIATTR_PARAM_CBANK
	.align		4
        /*0048*/ 	.byte	0x04, 0x0a
        /*004a*/ 	.short	(.L_16 - .L_15)
	.align		4
.L_15:
        /*004c*/ 	.word	index@(.nv.constant0._Z10stencil_1dPfS_)
        /*0050*/ 	.short	0x0380
        /*0052*/ 	.short	0x0010


	//----- nvinfo : EIATTR_SW_WAR
	.align		4
.L_16:
        /*0054*/ 	.byte	0x04, 0x36
        /*0056*/ 	.short	(.L_18 - .L_17)
.L_17:
        /*0058*/ 	.word	0x00000008
.L_18:


//--------------------- .nv.callgraph             --------------------------
	.section	.nv.callgraph,"",@"SHT_CUDA_CALLGRAPH"
	.align	4
	.sectionentsize	8
	.align		4
        /*0000*/ 	.word	0x00000000
	.align		4
        /*0004*/ 	.word	0xffffffff
	.align		4
        /*0008*/ 	.word	0x00000000
	.align		4
        /*000c*/ 	.word	0xfffffffe
	.align		4
        /*0010*/ 	.word	0x00000000
	.align		4
        /*0014*/ 	.word	0xfffffffd
	.align		4
        /*0018*/ 	.word	0x00000000
	.align		4
        /*001c*/ 	.word	0xfffffffc


//--------------------- .nv.constant3             --------------------------
	.section	.nv.constant3,"a",@progbits
	.align	4
.nv.constant3:
	.type		coef,@object
	.size		coef,(.L_0 - coef)
coef:
	.zero		20
.L_0:


//--------------------- .text._Z10stencil_1dPfS_  --------------------------
	.section	.text._Z10stencil_1dPfS_,"ax",@progbits
	.align	128
        .global         _Z10stencil_1dPfS_
        .type           _Z10stencil_1dPfS_,@function
        .size           _Z10stencil_1dPfS_,(.L_x_1 - _Z10stencil_1dPfS_)
        .other          _Z10stencil_1dPfS_,@"STO_CUDA_ENTRY STV_DEFAULT"
_Z10stencil_1dPfS_:
.text._Z10stencil_1dPfS_:
[----:B------:R-:W-:Y:S01]  /*0000*/  LDC R1, c[0x0][0x37c] ;  /* 0x0000df00ff017b82 */ /* 0x000fe20000000800 */
[----:B------:R-:W0:Y:S07]  /*0010*/  S2R R8, SR_TID.X ;  /* 0x0000000000087919 */ /* 0x000e2e0000002100 */
[----:B------:R-:W1:Y:S01]  /*0020*/  LDC.64 R2, c[0x0][0x380] ;  /* 0x0000e000ff027b82 */ /* 0x000e620000000a00 */
[----:B------:R-:W2:Y:S01]  /*0030*/  LDCU UR4, c[0x0][0x360] ;  /* 0x00006c00ff0477ac */ /* 0x000ea20008000800 */
[----:B------:R-:W2:Y:S01]  /*0040*/  S2R R5, SR_CTAID.X ;  /* 0x0000000000057919 */ /* 0x000ea20000002500 */
[----:B------:R-:W3:Y:S05]  /*0050*/  LDCU.64 UR6, c[0x0][0x358] ;  /* 0x00006b00ff0677ac */ /* 0x000eea0008000a00 */
[----:B------:R-:W4:Y:S01]  /*0060*/  S2UR UR5, SR_CgaCtaId ;  /* 0x00000000000579c3 */ /* 0x000f220000008800 */
[----:B------:R-:W5:Y:S01]  /*0070*/  LDCU.64 UR8, c[0x3][0x8] ;  /* 0x00c00100ff0877ac */ /* 0x000f620008000a00 */
[----:B0-----:R-:W-:Y:S01]  /*0080*/  ISETP.GT.U32.AND P0, PT, R8, 0x3, PT ;  /* 0x000000030800780c */ /* 0x001fe20003f04070 */
[----:B--2---:R-:W-:-:S04]  /*0090*/  IMAD R5, R5, UR4, R8 ;  /* 0x0000000405057c24 */ /* 0x004fc8000f8e0208 */
[----:B-1----:R-:W-:-:S05]  /*00a0*/  IMAD.WIDE R2, R5, 0x4, R2 ;  /* 0x0000000405027825 */ /* 0x002fca00078e0202 */
[----:B---3--:R-:W2:Y:S04]  /*00b0*/  LDG.E R0, desc[UR6][R2.64] ;  /* 0x0000000602007981 */ /* 0x008ea8000c1e1900 */
[----:B------:R-:W3:Y:S04]  /*00c0*/  @!P0 LDG.E R4, desc[UR6][R2.64+-0x10] ;  /* 0xfffff00602048981 */ /* 0x000ee8000c1e1900 */
[----:B------:R0:W5:Y:S01]  /*00d0*/  @!P0 LDG.E R6, desc[UR6][R2.64+0x10] ;  /* 0x0000100602068981 */ /* 0x000162000c1e1900 */
[----:B------:R-:W-:Y:S02]  /*00e0*/  UMOV UR4, 0x400 ;  /* 0x0000040000047882 */ /* 0x000fe40000000000 */
[----:B----4-:R-:W-:Y:S01]  /*00f0*/  ULEA UR4, UR5, UR4, 0x18 ;  /* 0x0000000405047291 */ /* 0x010fe2000f8ec0ff */
[----:B------:R-:W1:Y:S05]  /*0100*/  LDCU UR5, c[0x3][0x10] ;  /* 0x00c00200ff0577ac */ /* 0x000e6a0008000800 */
[----:B------:R-:W-:Y:S01]  /*0110*/  LEA R7, R8, UR4, 0x2 ;  /* 0x0000000408077c11 */ /* 0x000fe2000f8e10ff */
[----:B0-----:R-:W0:Y:S04]  /*0120*/  LDC.64 R2, c[0x0][0x388] ;  /* 0x0000e200ff027b82 */ /* 0x001e280000000a00 */
[----:B------:R-:W4:Y:S01]  /*0130*/  LDCU UR4, c[0x3][0x4] ;  /* 0x00c00080ff0477ac */ /* 0x000f220008000800 */
[----:B0-----:R-:W-:Y:S01]  /*0140*/  IMAD.WIDE R2, R5, 0x4, R2 ;  /* 0x0000000405027825 */ /* 0x001fe200078e0202 */
[----:B--2---:R-:W-:Y:S04]  /*0150*/  STS [R7+0x10], R0 ;  /* 0x0000100007007388 */ /* 0x004fe80000000800 */
[----:B---3--:R-:W-:Y:S04]  /*0160*/  @!P0 STS [R7], R4 ;  /* 0x0000000407008388 */ /* 0x008fe80000000800 */
[----:B-----5:R-:W-:Y:S01]  /*0170*/  @!P0 STS [R7+0x20], R6 ;  /* 0x0000200607008388 */ /* 0x020fe20000000800 */
[----:B------:R-:W-:Y:S06]  /*0180*/  BAR.SYNC.DEFER_BLOCKING 0x0 ;  /* 0x0000000000007b1d */ /* 0x000fec0000010000 */
[----:B------:R-:W-:Y:S04]  /*0190*/  LDS R8, [R7+0x14] ;  /* 0x0000140007087984 */ /* 0x000fe80000000800 */
[----:B------:R-:W0:Y:S04]  /*01a0*/  LDS R9, [R7+0xc] ;  /* 0x00000c0007097984 */ /* 0x000e280000000800 */
[----:B------:R-:W-:Y:S04]  /*01b0*/  LDS R10, [R7+0x18] ;  /* 0x00001800070a7984 */ /* 0x000fe80000000800 */
[----:B------:R-:W2:Y:S04]  /*01c0*/  LDS R11, [R7+0x8] ;  /* 0x00000800070b7984 */ /* 0x000ea80000000800 */
[----:B------:R-:W-:Y:S04]  /*01d0*/  LDS R12, [R7+0x1c] ;  /* 0x00001c00070c7984 */ /* 0x000fe80000000800 */
[----:B------:R-:W3:Y:S04]  /*01e0*/  LDS R13, [R7+0x4] ;  /* 0x00000400070d7984 */ /* 0x000ee80000000800 */
[----:B------:R-:W-:Y:S04]  /*01f0*/  LDS R14, [R7+0x20] ;  /* 0x00002000070e7984 */ /* 0x000fe80000000800 */
[----:B------:R-:W5:Y:S01]  /*0200*/  LDS R15, [R7] ;  /* 0x00000000070f7984 */ /* 0x000f620000000800 */
[----:B0-----:R-:W-:-:S04]  /*0210*/  FADD R0, R8, -R9 ;  /* 0x8000000908007221 */ /* 0x001fc80000000000 */
[----:B----4-:R-:W-:Y:S01]  /*0220*/  FFMA R0, R0, UR4, RZ ;  /* 0x0000000400007c23 */ /* 0x010fe200080000ff */
[----:B--2---:R-:W-:-:S04]  /*0230*/  FADD R11, R10, -R11 ;  /* 0x8000000b0a0b7221 */ /* 0x004fc80000000000 */
[----:B------:R-:W-:Y:S01]  /*0240*/  FFMA R0, R11, UR8, R0 ;  /* 0x000000080b007c23 */ /* 0x000fe20008000000 */
[----:B---3--:R-:W-:-:S04]  /*0250*/  FADD R13, R12, -R13 ;  /* 0x8000000d0c0d7221 */ /* 0x008fc80000000000 */
[----:B------:R-:W-:Y:S01]  /*0260*/  FFMA R0, R13, UR9, R0 ;  /* 0x000000090d007c23 */ /* 0x000fe20008000000 */
[----:B-----5:R-:W-:-:S04]  /*0270*/  FADD R15, R14, -R15 ;  /* 0x8000000f0e0f7221 */ /* 0x020fc80000000000 */
[----:B-1----:R-:W-:-:S05]  /*0280*/  FFMA R15, R15, UR5, R0 ;  /* 0x000000050f0f7c23 */ /* 0x002fca0008000000 */
[----:B------:R-:W-:Y:S01]  /*0290*/  STG.E desc[UR6][R2.64], R15 ;  /* 0x0000000f02007986 */ /* 0x000fe2000c101906 */
[----:B------:R-:W-:Y:S05]  /*02a0*/  EXIT ;  /* 0x000000000000794d */ /* 0x000fea0003800000 */
.L_x_0:
[----:B------:R-:W-:-:S00]  /*02b0*/  BRA `(.L_x_0) ;  /* 0xfffffffc00fc7947 */ /* 0x000fc0000383ffff */
[----:B------:R-:W-:-:S00]  /*02c0*/  NOP ;  /* 0x0000000000007918 */ /* 0x000fc00000000000 */
        /* <DEDUP_REMOVED lines=11> */
.L_x_1:


//--------------------- .nv.shared._Z10stencil_1dPfS_ --------------------------
	.section	.nv.shared._Z10stencil_1dPfS_,"aw",@nobits
	.sectionflags	@""
	.align	4
.nv.shared._Z10stencil_1dPfS_:
	.zero		1072


//--------------------- .nv.shared.reserved.0     --------------------------
	.section	.nv.shared.reserved.0,"aw",@nobits
	.weak		__nv_reservedSMEM_offset_0_alias
	.size		__nv_reservedSMEM_offset_0_alias, 0, 64
	.other		__nv_reservedSMEM_offset_0_alias,@"STO_CUDA_RESERVED_SHARED STV_DEFAULT"
__nv_reservedSMEM_offset_0_alias:
	.zero		0
	.zero		64


//--------------------- .nv.constant0._Z10stencil_1dPfS_ --------------------------
	.section	.nv.constant0._Z10stencil_1dPfS_,"a",@progbits
	.sectionflags	@""
	.align	4
.nv.constant0._Z10stencil_1dPfS_:
	.zero		912


//--------------------- SYMBOLS --------------------------

	.type		.nv.reservedSmem.offset0,@object
	.size		.nv.reservedSmem.offset0,0x4
	.type		.nv.reservedSmem.cap,@object
	.size		.nv.reservedSmem.cap,0x4
